//
// Generated by NVIDIA NVVM Compiler
//
// Compiler Build ID: CL-36424714
// Cuda compilation tools, release 13.0, V13.0.88
// Based on NVVM 20.0.0
//

.version 9.0
.target sm_100
.address_size 64

	// .globl	_Z9matrixMulPKfS0_Pfi

.visible .entry _Z9matrixMulPKfS0_Pfi(
	.param .u64 .ptr .align 1 _Z9matrixMulPKfS0_Pfi_param_0,
	.param .u64 .ptr .align 1 _Z9matrixMulPKfS0_Pfi_param_1,
	.param .u64 .ptr .align 1 _Z9matrixMulPKfS0_Pfi_param_2,
	.param .u32 _Z9matrixMulPKfS0_Pfi_param_3
)
{
	.reg .pred 	%p<10>;
	.reg .b32 	%r<40>;
	.reg .b32 	%f<67>;
	.reg .b64 	%rd<67>;

	ld.param.u64 	%rd14, [_Z9matrixMulPKfS0_Pfi_param_0];
	ld.param.u64 	%rd15, [_Z9matrixMulPKfS0_Pfi_param_1];
	ld.param.u32 	%r18, [_Z9matrixMulPKfS0_Pfi_param_3];
	cvta.to.global.u64 	%rd1, %rd15;
	cvta.to.global.u64 	%rd2, %rd14;
	mov.u32 	%r19, %ctaid.y;
	mov.u32 	%r20, %ntid.y;
	mov.u32 	%r21, %tid.y;
	mad.lo.s32 	%r1, %r19, %r20, %r21;
	mov.u32 	%r22, %ctaid.x;
	mov.u32 	%r23, %ntid.x;
	mov.u32 	%r24, %tid.x;
	mad.lo.s32 	%r2, %r22, %r23, %r24;
	max.s32 	%r25, %r1, %r2;
	setp.ge.s32 	%p1, %r25, %r18;
	@%p1 bra 	$L__BB0_13;
	mul.lo.s32 	%r3, %r18, %r1;
	and.b32  	%r4, %r18, 7;
	setp.lt.u32 	%p2, %r18, 8;
	mov.f32 	%f66, 0f00000000;
	mov.b32 	%r38, 0;
	@%p2 bra 	$L__BB0_4;
	and.b32  	%r38, %r18, 2147483640;
	neg.s32 	%r36, %r38;
	mul.wide.s32 	%rd16, %r18, 4;
	add.s64 	%rd3, %rd1, %rd16;
	shl.b32 	%r7, %r18, 3;
	mul.wide.s32 	%rd17, %r18, 8;
	add.s64 	%rd4, %rd1, %rd17;
	mul.wide.s32 	%rd18, %r18, 12;
	add.s64 	%rd5, %rd1, %rd18;
	mul.wide.s32 	%rd19, %r18, 16;
	add.s64 	%rd6, %rd1, %rd19;
	mul.wide.s32 	%rd20, %r18, 20;
	add.s64 	%rd7, %rd1, %rd20;
	mul.wide.s32 	%rd21, %r18, 24;
	add.s64 	%rd8, %rd1, %rd21;
	mul.wide.s32 	%rd22, %r18, 28;
	add.s64 	%rd9, %rd1, %rd22;
	mul.wide.u32 	%rd23, %r3, 4;
	add.s64 	%rd24, %rd23, %rd2;
	add.s64 	%rd66, %rd24, 16;
	mov.f32 	%f66, 0f00000000;
	mov.u32 	%r35, %r2;
$L__BB0_3:
	.pragma "nounroll";
	mul.wide.s32 	%rd25, %r35, 4;
	add.s64 	%rd26, %rd3, %rd25;
	add.s64 	%rd27, %rd4, %rd25;
	add.s64 	%rd28, %rd5, %rd25;
	add.s64 	%rd29, %rd6, %rd25;
	add.s64 	%rd30, %rd7, %rd25;
	add.s64 	%rd31, %rd8, %rd25;
	add.s64 	%rd32, %rd9, %rd25;
	add.s64 	%rd33, %rd1, %rd25;
	ld.global.f32 	%f16, [%rd66+-16];
	ld.global.f32 	%f17, [%rd33];
	fma.rn.f32 	%f18, %f16, %f17, %f66;
	ld.global.f32 	%f19, [%rd66+-12];
	ld.global.f32 	%f20, [%rd26];
	fma.rn.f32 	%f21, %f19, %f20, %f18;
	ld.global.f32 	%f22, [%rd66+-8];
	ld.global.f32 	%f23, [%rd27];
	fma.rn.f32 	%f24, %f22, %f23, %f21;
	ld.global.f32 	%f25, [%rd66+-4];
	ld.global.f32 	%f26, [%rd28];
	fma.rn.f32 	%f27, %f25, %f26, %f24;
	ld.global.f32 	%f28, [%rd66];
	ld.global.f32 	%f29, [%rd29];
	fma.rn.f32 	%f30, %f28, %f29, %f27;
	ld.global.f32 	%f31, [%rd66+4];
	ld.global.f32 	%f32, [%rd30];
	fma.rn.f32 	%f33, %f31, %f32, %f30;
	ld.global.f32 	%f34, [%rd66+8];
	ld.global.f32 	%f35, [%rd31];
	fma.rn.f32 	%f36, %f34, %f35, %f33;
	ld.global.f32 	%f37, [%rd66+12];
	ld.global.f32 	%f38, [%rd32];
	fma.rn.f32 	%f66, %f37, %f38, %f36;
	add.s32 	%r36, %r36, 8;
	add.s32 	%r35, %r35, %r7;
	add.s64 	%rd66, %rd66, 32;
	setp.ne.s32 	%p3, %r36, 0;
	@%p3 bra 	$L__BB0_3;
$L__BB0_4:
	setp.eq.s32 	%p4, %r4, 0;
	@%p4 bra 	$L__BB0_12;
	and.b32  	%r13, %r18, 3;
	setp.lt.u32 	%p5, %r4, 4;
	@%p5 bra 	$L__BB0_7;
	add.s32 	%r27, %r38, %r3;
	mul.wide.u32 	%rd34, %r27, 4;
	add.s64 	%rd35, %rd2, %rd34;
	ld.global.f32 	%f40, [%rd35];
	mad.lo.s32 	%r28, %r38, %r18, %r2;
	mul.wide.s32 	%rd36, %r28, 4;
	add.s64 	%rd37, %rd1, %rd36;
	ld.global.f32 	%f41, [%rd37];
	fma.rn.f32 	%f42, %f40, %f41, %f66;
	cvt.u64.u32 	%rd38, %r3;
	cvt.u64.u32 	%rd39, %r38;
	add.s64 	%rd40, %rd39, %rd38;
	shl.b64 	%rd41, %rd40, 2;
	add.s64 	%rd42, %rd2, %rd41;
	ld.global.f32 	%f43, [%rd42+4];
	mul.wide.s32 	%rd43, %r18, 4;
	add.s64 	%rd44, %rd37, %rd43;
	ld.global.f32 	%f44, [%rd44];
	fma.rn.f32 	%f45, %f43, %f44, %f42;
	ld.global.f32 	%f46, [%rd42+8];
	add.s64 	%rd45, %rd44, %rd43;
	ld.global.f32 	%f47, [%rd45];
	fma.rn.f32 	%f48, %f46, %f47, %f45;
	ld.global.f32 	%f49, [%rd42+12];
	add.s64 	%rd46, %rd45, %rd43;
	ld.global.f32 	%f50, [%rd46];
	fma.rn.f32 	%f66, %f49, %f50, %f48;
	add.s32 	%r38, %r38, 4;
$L__BB0_7:
	setp.eq.s32 	%p6, %r13, 0;
	@%p6 bra 	$L__BB0_12;
	setp.eq.s32 	%p7, %r13, 1;
	@%p7 bra 	$L__BB0_10;
	add.s32 	%r29, %r38, %r3;
	mul.wide.u32 	%rd47, %r29, 4;
	add.s64 	%rd48, %rd2, %rd47;
	ld.global.f32 	%f52, [%rd48];
	mad.lo.s32 	%r30, %r38, %r18, %r2;
	mul.wide.s32 	%rd49, %r30, 4;
	add.s64 	%rd50, %rd1, %rd49;
	ld.global.f32 	%f53, [%rd50];
	fma.rn.f32 	%f54, %f52, %f53, %f66;
	cvt.u64.u32 	%rd51, %r3;
	cvt.u64.u32 	%rd52, %r38;
	add.s64 	%rd53, %rd52, %rd51;
	shl.b64 	%rd54, %rd53, 2;
	add.s64 	%rd55, %rd2, %rd54;
	ld.global.f32 	%f55, [%rd55+4];
	mul.wide.s32 	%rd56, %r18, 4;
	add.s64 	%rd57, %rd50, %rd56;
	ld.global.f32 	%f56, [%rd57];
	fma.rn.f32 	%f66, %f55, %f56, %f54;
	add.s32 	%r38, %r38, 2;
$L__BB0_10:
	and.b32  	%r31, %r18, 1;
	setp.eq.b32 	%p8, %r31, 1;
	not.pred 	%p9, %p8;
	@%p9 bra 	$L__BB0_12;
	add.s32 	%r32, %r38, %r3;
	mul.wide.u32 	%rd58, %r32, 4;
	add.s64 	%rd59, %rd2, %rd58;
	ld.global.f32 	%f57, [%rd59];
	mad.lo.s32 	%r33, %r38, %r18, %r2;
	mul.wide.s32 	%rd60, %r33, 4;
	add.s64 	%rd61, %rd1, %rd60;
	ld.global.f32 	%f58, [%rd61];
	fma.rn.f32 	%f66, %f57, %f58, %f66;
$L__BB0_12:
	ld.param.u64 	%rd65, [_Z9matrixMulPKfS0_Pfi_param_2];
	add.s32 	%r34, %r3, %r2;
	cvta.to.global.u64 	%rd62, %rd65;
	mul.wide.s32 	%rd63, %r34, 4;
	add.s64 	%rd64, %rd62, %rd63;
	st.global.f32 	[%rd64], %f66;
$L__BB0_13:
	ret;

}


// ===== COMPILED SASS (sm_100) =====

	.target	sm_100

	.elftype	@"ET_EXEC"


//--------------------- .note.nv.tkinfo           --------------------------
	.section	.note.nv.tkinfo,"",@"SHT_NOTE"
	.sectionflags	@"SHF_NOTE_NV_TKINFO"
	.tkinfo
        /*0018*/ 	.word	0x00000002
        /*0030*/ 	.string	""
        /*0030*/ 	.string	"ptxas"
        /*0030*/ 	.string	"Cuda compilation tools, release 13.0, V13.0.88"
        /*0030*/ 	.string	"Build cuda_13.0.r13.0/compiler.36424714_0"
        /*0030*/ 	.string	"-arch sm_100 -m 64 "



//--------------------- .note.nv.cuinfo           --------------------------
	.section	.note.nv.cuinfo,"",@"SHT_NOTE"
	.sectionflags	@"SHF_NOTE_NV_CUINFO"
        /*0018*/ 	.short	0x0002
        /*001a*/ 	.short	0x0064
        /*001c*/ 	.short	0x0082
	.zero		2


//--------------------- .nv.info                  --------------------------
	.section	.nv.info,"",@"SHT_CUDA_INFO"
	.align	4


	//----- nvinfo : EIATTR_REGCOUNT
	.align		4
        /*0000*/ 	.byte	0x04, 0x2f
        /*0002*/ 	.short	(.L_1 - .L_0)
	.align		4
.L_0:
        /*0004*/ 	.word	index@(_Z9matrixMulPKfS0_Pfi)
        /*0008*/ 	.word	0x0000001e


	//----- nvinfo : EIATTR_FRAME_SIZE
	.align		4
.L_1:
        /*000c*/ 	.byte	0x04, 0x11
        /*000e*/ 	.short	(.L_3 - .L_2)
	.align		4
.L_2:
        /*0010*/ 	.word	index@(_Z9matrixMulPKfS0_Pfi)
        /*0014*/ 	.word	0x00000000


	//----- nvinfo : EIATTR_MIN_STACK_SIZE
	.align		4
.L_3:
        /*0018*/ 	.byte	0x04, 0x12
        /*001a*/ 	.short	(.L_5 - .L_4)
	.align		4
.L_4:
        /*001c*/ 	.word	index@(_Z9matrixMulPKfS0_Pfi)
        /*0020*/ 	.word	0x00000000
.L_5:


//--------------------- .nv.compat                --------------------------
	.section	.nv.compat,"",@"SHT_CUDA_COMPAT_INFO"
	.align	4
        /*0000*/ 	.byte	0x02, 0x09, 0x00, 0x00, 0x02, 0x02, 0x01, 0x00, 0x02, 0x05, 0x05, 0x00, 0x03, 0x07, 0x01, 0x01
        /*0010*/ 	.byte	0x02, 0x03, 0x00, 0x00, 0x02, 0x06, 0x01, 0x00, 0x04, 0x0b, 0x08, 0x00, 0x09, 0x00, 0x00, 0x00
        /*0020*/ 	.byte	0x00, 0x00, 0x00, 0x00


//--------------------- .nv.info._Z9matrixMulPKfS0_Pfi --------------------------
	.section	.nv.info._Z9matrixMulPKfS0_Pfi,"",@"SHT_CUDA_INFO"
	.sectionflags	@""
	.align	4


	//----- nvinfo : EIATTR_CUDA_API_VERSION
	.align		4
        /*0000*/ 	.byte	0x04, 0x37
        /*0002*/ 	.short	(.L_7 - .L_6)
.L_6:
        /*0004*/ 	.word	0x00000082


	//----- nvinfo : EIATTR_KPARAM_INFO
	.align		4
.L_7:
        /*0008*/ 	.byte	0x04, 0x17
        /*000a*/ 	.short	(.L_9 - .L_8)
.L_8:
        /*000c*/ 	.word	0x00000000
        /*0010*/ 	.short	0x0003
        /*0012*/ 	.short	0x0018
        /*0014*/ 	.byte	0x00, 0xf0, 0x11, 0x00


	//----- nvinfo : EIATTR_KPARAM_INFO
	.align		4
.L_9:
        /*0018*/ 	.byte	0x04, 0x17
        /*001a*/ 	.short	(.L_11 - .L_10)
.L_10:
        /*001c*/ 	.word	0x00000000
        /*0020*/ 	.short	0x0002
        /*0022*/ 	.short	0x0010
        /*0024*/ 	.byte	0x00, 0xf5, 0x21, 0x00


	//----- nvinfo : EIATTR_KPARAM_INFO
	.align		4
.L_11:
        /*0028*/ 	.byte	0x04, 0x17
        /*002a*/ 	.short	(.L_13 - .L_12)
.L_12:
        /*002c*/ 	.word	0x00000000
        /*0030*/ 	.short	0x0001
        /*0032*/ 	.short	0x0008
        /*0034*/ 	.byte	0x00, 0xf5, 0x21, 0x00


	//----- nvinfo : EIATTR_KPARAM_INFO
	.align		4
.L_13:
        /*0038*/ 	.byte	0x04, 0x17
        /*003a*/ 	.short	(.L_15 - .L_14)
.L_14:
        /*003c*/ 	.word	0x00000000
        /*0040*/ 	.short	0x0000
        /*0042*/ 	.short	0x0000
        /*0044*/ 	.byte	0x00, 0xf5, 0x21, 0x00


	//----- nvinfo : EIATTR_SPARSE_MMA_MASK
	.align		4
.L_15:
        /*0048*/ 	.byte	0x03, 0x50
        /*004a*/ 	.short	0x0000


	//----- nvinfo : EIATTR_MAXREG_COUNT
	.align		4
        /*004c*/ 	.byte	0x03, 0x1b
        /*004e*/ 	.short	0x00ff


	//----- nvinfo : EIATTR_MERCURY_ISA_VERSION
	.align		4
        /*0050*/ 	.byte	0x03, 0x5f
        /*0052*/ 	.short	0x0101


	//----- nvinfo : EIATTR_VRC_CTA_INIT_COUNT
	.align		4
        /*0054*/ 	.byte	0x02, 0x4a
	.zero		1
	.zero		1


	//----- nvinfo : EIATTR_EXIT_INSTR_OFFSETS
	.align		4
        /*0058*/ 	.byte	0x04, 0x1c
        /*005a*/ 	.short	(.L_17 - .L_16)


	//   ....[0]....
.L_16:
        /*005c*/ 	.word	0x000000c0


	//   ....[1]....
        /*0060*/ 	.word	0x00000a90


	//----- nvinfo : EIATTR_CBANK_PARAM_SIZE
	.align		4
.L_17:
        /*0064*/ 	.byte	0x03, 0x19
        /*0066*/ 	.short	0x001c


	//----- nvinfo : EIATTR_PARAM_CBANK
	.align		4
        /*0068*/ 	.byte	0x04, 0x0a
        /*006a*/ 	.short	(.L_19 - .L_18)
	.align		4
.L_18:
        /*006c*/ 	.word	index@(.nv.constant0._Z9matrixMulPKfS0_Pfi)
        /*0070*/ 	.short	0x0380
        /*0072*/ 	.short	0x001c


	//----- nvinfo : EIATTR_SW_WAR
	.align		4
.L_19:
        /*0074*/ 	.byte	0x04, 0x36
        /*0076*/ 	.short	(.L_21 - .L_20)
.L_20:
        /*0078*/ 	.word	0x00000008
.L_21:


//--------------------- .nv.callgraph             --------------------------
	.section	.nv.callgraph,"",@"SHT_CUDA_CALLGRAPH"
	.align	4
	.sectionentsize	8
	.align		4
        /*0000*/ 	.word	0x00000000
	.align		4
        /*0004*/ 	.word	0xffffffff
	.align		4
        /*0008*/ 	.word	0x00000000
	.align		4
        /*000c*/ 	.word	0xfffffffe
	.align		4
        /*0010*/ 	.word	0x00000000
	.align		4
        /*0014*/ 	.word	0xfffffffd
	.align		4
        /*0018*/ 	.word	0x00000000
	.align		4
        /*001c*/ 	.word	0xfffffffc


//--------------------- .text._Z9matrixMulPKfS0_Pfi --------------------------
	.section	.text._Z9matrixMulPKfS0_Pfi,"ax",@progbits
	.align	128
        .global         _Z9matrixMulPKfS0_Pfi
        .type           _Z9matrixMulPKfS0_Pfi,@function
        .size           _Z9matrixMulPKfS0_Pfi,(.L_x_5 - _Z9matrixMulPKfS0_Pfi)
        .other          _Z9matrixMulPKfS0_Pfi,@"STO_CUDA_ENTRY STV_DEFAULT"
_Z9matrixMulPKfS0_Pfi:
.text._Z9matrixMulPKfS0_Pfi:
[----:B------:R-:W-:Y:S01]  /*0000*/  LDC R1, c[0x0][0x37c] ;  /* 0x0000df00ff017b82 */ /* 0x000fe20000000800 */
[----:B------:R-:W0:Y:S07]  /*0010*/  S2R R0, SR_TID.Y ;  /* 0x0000000000007919 */ /* 0x000e2e0000002200 */
[----:B------:R-:W0:Y:S01]  /*0020*/  S2UR UR4, SR_CTAID.Y ;  /* 0x00000000000479c3 */ /* 0x000e220000002600 */
[----:B------:R-:W1:Y:S01]  /*0030*/  LDCU UR20, c[0x0][0x398] ;  /* 0x00007300ff1477ac */ /* 0x000e620008000800 */
[----:B------:R-:W2:Y:S06]  /*0040*/  S2R R3, SR_TID.X ;  /* 0x0000000000037919 */ /* 0x000eac0000002100 */
[----:B------:R-:W0:Y:S08]  /*0050*/  LDC R13, c[0x0][0x364] ;  /* 0x0000d900ff0d7b82 */ /* 0x000e300000000800 */
[----:B------:R-:W2:Y:S08]  /*0060*/  S2UR UR5, SR_CTAID.X ;  /* 0x00000000000579c3 */ /* 0x000eb00000002500 */
[----:B------:R-:W2:Y:S01]  /*0070*/  LDC R2, c[0x0][0x360] ;  /* 0x0000d800ff027b82 */ /* 0x000ea20000000800 */
[----:B0-----:R-:W-:-:S02]  /*0080*/  IMAD R13, R13, UR4, R0 ;  /* 0x000000040d0d7c24 */ /* 0x001fc4000f8e0200 */
[----:B--2---:R-:W-:-:S05]  /*0090*/  IMAD R0, R2, UR5, R3 ;  /* 0x0000000502007c24 */ /* 0x004fca000f8e0203 */
[----:B------:R-:W-:-:S04]  /*00a0*/  VIMNMX R2, PT, PT, R13, R0, !PT ;  /* 0x000000000d027248 */ /* 0x000fc80007fe0100 */
[----:B-1----:R-:W-:-:S13]  /*00b0*/  ISETP.GE.AND P0, PT, R2, UR20, PT ;  /* 0x0000001402007c0c */ /* 0x002fda000bf06270 */
[----:B------:R-:W-:Y:S05]  /*00c0*/  @P0 EXIT ;  /* 0x000000000000094d */ /* 0x000fea0003800000 */
[----:B------:R-:W-:Y:S01]  /*00d0*/  UISETP.GE.U32.AND UP0, UPT, UR20, 0x8, UPT ;  /* 0x000000081400788c */ /* 0x000fe2000bf06070 */
[----:B------:R-:W-:Y:S02]  /*00e0*/  HFMA2 R12, -RZ, RZ, 0, 0 ;  /* 0x00000000ff0c7431 */ /* 0x000fe400000001ff */
[----:B------:R-:W-:Y:S01]  /*00f0*/  IMAD R13, R13, UR20, RZ ;  /* 0x000000140d0d7c24 */ /* 0x000fe2000f8e02ff */
[----:B------:R-:W-:Y:S01]  /*0100*/  UMOV UR4, URZ ;  /* 0x000000ff00047c82 */ /* 0x000fe20008000000 */
[----:B------:R-:W0:Y:S04]  /*0110*/  LDCU.64 UR18, c[0x0][0x358] ;  /* 0x00006b00ff1277ac */ /* 0x000e280008000a00 */
[----:B------:R-:W-:Y:S05]  /*0120*/  BRA.U !UP0, `(.L_x_0) ;  /* 0x0000000508047547 */ /* 0x000fea000b800000 */
[----:B------:R-:W1:Y:S01]  /*0130*/  LDCU.128 UR24, c[0x0][0x380] ;  /* 0x00007000ff1877ac */ /* 0x000e620008000c00 */
[----:B------:R-:W-:Y:S02]  /*0140*/  MOV R12, RZ ;  /* 0x000000ff000c7202 */ /* 0x000fe40000000f00 */
[----:B------:R-:W-:Y:S01]  /*0150*/  MOV R14, R0 ;  /* 0x00000000000e7202 */ /* 0x000fe20000000f00 */
[----:B------:R-:W-:-:S04]  /*0160*/  ULOP3.LUT UR4, UR20, 0x7ffffff8, URZ, 0xc0, !UPT ;  /* 0x7ffffff814047892 */ /* 0x000fc8000f8ec0ff */
[----:B------:R-:W-:Y:S01]  /*0170*/  UIADD3 UR5, UPT, UPT, -UR4, URZ, URZ ;  /* 0x000000ff04057290 */ /* 0x000fe2000fffe1ff */
[----:B-1----:R-:W-:Y:S01]  /*0180*/  MOV R2, UR24 ;  /* 0x0000001800027c02 */ /* 0x002fe20008000f00 */
[----:B------:R-:W-:Y:S01]  /*0190*/  UIMAD.WIDE UR6, UR20, 0x8, UR26 ;  /* 0x00000008140678a5 */ /* 0x000fe2000f8e021a */
[----:B------:R-:W-:Y:S01]  /*01a0*/  MOV R3, UR25 ;  /* 0x0000001900037c02 */ /* 0x000fe20008000f00 */
[----:B------:R-:W-:Y:S02]  /*01b0*/  UIMAD.WIDE UR8, UR20, 0xc, UR26 ;  /* 0x0000000c140878a5 */ /* 0x000fe4000f8e021a */
[----:B------:R-:W-:Y:S01]  /*01c0*/  UIMAD.WIDE UR10, UR20, 0x10, UR26 ;  /* 0x00000010140a78a5 */ /* 0x000fe2000f8e021a */
[----:B------:R-:W-:Y:S01]  /*01d0*/  IMAD.WIDE.U32 R2, R13, 0x4, R2 ;  /* 0x000000040d027825 */ /* 0x000fe200078e0002 */
[----:B------:R-:W-:Y:S02]  /*01e0*/  UIMAD.WIDE UR12, UR20, 0x14, UR26 ;  /* 0x00000014140c78a5 */ /* 0x000fe4000f8e021a */
[----:B------:R-:W-:Y:S01]  /*01f0*/  UIMAD.WIDE UR14, UR20, 0x18, UR26 ;  /* 0x00000018140e78a5 */ /* 0x000fe2000f8e021a */
[----:B------:R-:W-:Y:S01]  /*0200*/  IADD3 R2, P0, PT, R2, 0x10, RZ ;  /* 0x0000001002027810 */ /* 0x000fe20007f1e0ff */
[----:B------:R-:W-:-:S03]  /*0210*/  UIMAD.WIDE UR16, UR20, 0x1c, UR26 ;  /* 0x0000001c141078a5 */ /* 0x000fc6000f8e021a */
[----:B------:R-:W-:-:S09]  /*0220*/  IADD3.X R3, PT, PT, RZ, R3, RZ, P0, !PT ;  /* 0x00000003ff037210 */ /* 0x000fd200007fe4ff */
.L_x_1:
[----:B------:R-:W-:Y:S01]  /*0230*/  UIMAD.WIDE UR22, UR20, 0x4, UR26 ;  /* 0x00000004141678a5 */ /* 0x000fe2000f8e021a */
[----:B------:R-:W-:Y:S02]  /*0240*/  IMAD.MOV.U32 R23, RZ, RZ, 0x4 ;  /* 0x00000004ff177424 */ /* 0x000fe400078e00ff */
[----:B------:R-:W-:Y:S01]  /*0250*/  HFMA2 R11, -RZ, RZ, 0, 2.384185791015625e-07 ;  /* 0x00000004ff0b7431 */ /* 0x000fe200000001ff */
[----:B------:R-:W-:Y:S01]  /*0260*/  MOV R25, 0x4 ;  /* 0x0000000400197802 */ /* 0x000fe20000000f00 */
[----:B0-----:R-:W2:Y:S01]  /*0270*/  LDG.E R21, desc[UR18][R2.64+-0x10] ;  /* 0xfffff01202157981 */ /* 0x001ea2000c1e1900 */
[C---:B------:R-:W-:Y:S01]  /*0280*/  IMAD.WIDE R22, R14.reuse, R23, UR26 ;  /* 0x0000001a0e167e25 */ /* 0x040fe2000f8e0217 */
[----:B------:R-:W-:Y:S02]  /*0290*/  MOV R8, UR22 ;  /* 0x0000001600087c02 */ /* 0x000fe40008000f00 */
[----:B------:R-:W-:Y:S01]  /*02a0*/  MOV R9, UR23 ;  /* 0x0000001700097c02 */ /* 0x000fe20008000f00 */
[----:B------:R-:W3:Y:S02]  /*02b0*/  LDG.E R19, desc[UR18][R2.64+-0xc] ;  /* 0xfffff41202137981 */ /* 0x000ee4000c1e1900 */
[----:B------:R-:W-:-:S02]  /*02c0*/  IMAD.WIDE R8, R14, 0x4, R8 ;  /* 0x000000040e087825 */ /* 0x000fc400078e0208 */
[----:B------:R-:W2:Y:S01]  /*02d0*/  LDG.E R22, desc[UR18][R22.64] ;  /* 0x0000001216167981 */ /* 0x000ea2000c1e1900 */
[----:B------:R-:W-:Y:S01]  /*02e0*/  MOV R5, 0x4 ;  /* 0x0000000400057802 */ /* 0x000fe20000000f00 */
[C---:B------:R-:W-:Y:S02]  /*02f0*/  IMAD.WIDE R24, R14.reuse, R25, UR6 ;  /* 0x000000060e187e25 */ /* 0x040fe4000f8e0219 */
[----:B------:R0:W3:Y:S02]  /*0300*/  LDG.E R20, desc[UR18][R8.64] ;  /* 0x0000001208147981 */ /* 0x0000e4000c1e1900 */
[----:B------:R-:W-:Y:S02]  /*0310*/  IMAD.WIDE R10, R14, R11, UR8 ;  /* 0x000000080e0a7e25 */ /* 0x000fe4000f8e020b */
[----:B------:R-:W4:Y:S04]  /*0320*/  LDG.E R18, desc[UR18][R24.64] ;  /* 0x0000001218127981 */ /* 0x000f28000c1e1900 */
[----:B------:R-:W4:Y:S01]  /*0330*/  LDG.E R17, desc[UR18][R2.64+-0x8] ;  /* 0xfffff81202117981 */ /* 0x000f22000c1e1900 */
[----:B0-----:R-:W-:-:S02]  /*0340*/  HFMA2 R9, -RZ, RZ, 0, 2.384185791015625e-07 ;  /* 0x00000004ff097431 */ /* 0x001fc400000001ff */
[----:B------:R-:W-:Y:S01]  /*0350*/  IMAD.MOV.U32 R7, RZ, RZ, 0x4 ;  /* 0x00000004ff077424 */ /* 0x000fe200078e00ff */
[----:B------:R0:W5:Y:S01]  /*0360*/  LDG.E R16, desc[UR18][R10.64] ;  /* 0x000000120a107981 */ /* 0x000162000c1e1900 */
[----:B------:R-:W-:-:S03]  /*0370*/  IMAD.WIDE R4, R14, R5, UR10 ;  /* 0x0000000a0e047e25 */ /* 0x000fc6000f8e0205 */
[----:B------:R-:W5:Y:S01]  /*0380*/  LDG.E R15, desc[UR18][R2.64+-0x4] ;  /* 0xfffffc12020f7981 */ /* 0x000f62000c1e1900 */
[C---:B------:R-:W-:Y:S01]  /*0390*/  IMAD.WIDE R6, R14.reuse, R7, UR12 ;  /* 0x0000000c0e067e25 */ /* 0x040fe2000f8e0207 */
[----:B------:R-:W-:Y:S02]  /*03a0*/  MOV R27, 0x4 ;  /* 0x00000004001b7802 */ /* 0x000fe40000000f00 */
[----:B------:R1:W5:Y:S01]  /*03b0*/  LDG.E R4, desc[UR18][R4.64] ;  /* 0x0000001204047981 */ /* 0x000362000c1e1900 */
[----:B------:R-:W-:-:S03]  /*03c0*/  IMAD.WIDE R8, R14, R9, UR14 ;  /* 0x0000000e0e087e25 */ /* 0x000fc6000f8e0209 */
[----:B------:R-:W5:Y:S01]  /*03d0*/  LDG.E R23, desc[UR18][R2.64] ;  /* 0x0000001202177981 */ /* 0x000f62000c1e1900 */
[----:B0-----:R-:W-:-:S03]  /*03e0*/  IMAD.WIDE R10, R14, R27, UR16 ;  /* 0x000000100e0a7e25 */ /* 0x001fc6000f8e021b */
[----:B------:R-:W5:Y:S04]  /*03f0*/  LDG.E R7, desc[UR18][R6.64] ;  /* 0x0000001206077981 */ /* 0x000f68000c1e1900 */
[----:B------:R-:W5:Y:S04]  /*0400*/  LDG.E R24, desc[UR18][R2.64+0x4] ;  /* 0x0000041202187981 */ /* 0x000f68000c1e1900 */
[----:B------:R-:W5:Y:S04]  /*0410*/  LDG.E R8, desc[UR18][R8.64] ;  /* 0x0000001208087981 */ /* 0x000f68000c1e1900 */
[----:B------:R-:W5:Y:S04]  /*0420*/  LDG.E R25, desc[UR18][R2.64+0x8] ;  /* 0x0000081202197981 */ /* 0x000f68000c1e1900 */
[----:B------:R-:W5:Y:S04]  /*0430*/  LDG.E R10, desc[UR18][R10.64] ;  /* 0x000000120a0a7981 */ /* 0x000f68000c1e1900 */
[----:B------:R0:W5:Y:S01]  /*0440*/  LDG.E R27, desc[UR18][R2.64+0xc] ;  /* 0x00000c12021b7981 */ /* 0x000162000c1e1900 */
[----:B------:R-:W-:-:S04]  /*0450*/  UIADD3 UR5, UPT, UPT, UR5, 0x8, URZ ;  /* 0x0000000805057890 */ /* 0x000fc8000fffe0ff */
[----:B------:R-:W-:Y:S01]  /*0460*/  UISETP.NE.AND UP0, UPT, UR5, URZ, UPT ;  /* 0x000000ff0500728c */ /* 0x000fe2000bf05270 */
[----:B-1----:R-:W-:Y:S02]  /*0470*/  MOV R5, UR20 ;  /* 0x0000001400057c02 */ /* 0x002fe40008000f00 */
[----:B0-----:R-:W-:Y:S02]  /*0480*/  IADD3 R2, P0, PT, R2, 0x20, RZ ;  /* 0x0000002002027810 */ /* 0x001fe40007f1e0ff */
[----:B------:R-:W-:Y:S02]  /*0490*/  LEA R14, R5, R14, 0x3 ;  /* 0x0000000e050e7211 */ /* 0x000fe400078e18ff */
[----:B------:R-:W-:Y:S01]  /*04a0*/  IADD3.X R3, PT, PT, RZ, R3, RZ, P0, !PT ;  /* 0x00000003ff037210 */ /* 0x000fe200007fe4ff */
[----:B--2---:R-:W-:-:S04]  /*04b0*/  FFMA R22, R21, R22, R12 ;  /* 0x0000001615167223 */ /* 0x004fc8000000000c */
[----:B---3--:R-:W-:-:S04]  /*04c0*/  FFMA R20, R19, R20, R22 ;  /* 0x0000001413147223 */ /* 0x008fc80000000016 */
[----:B----4-:R-:W-:-:S04]  /*04d0*/  FFMA R18, R17, R18, R20 ;  /* 0x0000001211127223 */ /* 0x010fc80000000014 */
[----:B-----5:R-:W-:-:S04]  /*04e0*/  FFMA R16, R15, R16, R18 ;  /* 0x000000100f107223 */ /* 0x020fc80000000012 */
[----:B------:R-:W-:-:S04]  /*04f0*/  FFMA R23, R23, R4, R16 ;  /* 0x0000000417177223 */ /* 0x000fc80000000010 */
[----:B------:R-:W-:-:S04]  /*0500*/  FFMA R24, R24, R7, R23 ;  /* 0x0000000718187223 */ /* 0x000fc80000000017 */
[----:B------:R-:W-:-:S04]  /*0510*/  FFMA R8, R25, R8, R24 ;  /* 0x0000000819087223 */ /* 0x000fc80000000018 */
[----:B------:R-:W-:Y:S01]  /*0520*/  FFMA R12, R27, R10, R8 ;  /* 0x0000000a1b0c7223 */ /* 0x000fe20000000008 */
[----:B------:R-:W-:Y:S06]  /*0530*/  BRA.U UP0, `(.L_x_1) ;  /* 0xfffffffd003c7547 */ /* 0x000fec000b83ffff */
.L_x_0:
[----:B------:R-:W-:-:S04]  /*0540*/  ULOP3.LUT UR6, UR20, 0x7, URZ, 0xc0, !UPT ;  /* 0x0000000714067892 */ /* 0x000fc8000f8ec0ff */
[----:B------:R-:W-:-:S09]  /*0550*/  UISETP.NE.AND UP0, UPT, UR6, URZ, UPT ;  /* 0x000000ff0600728c */ /* 0x000fd2000bf05270 */
[----:B------:R-:W-:Y:S05]  /*0560*/  BRA.U !UP0, `(.L_x_2) ;  /* 0x0000000508387547 */ /* 0x000fea000b800000 */
[----:B------:R-:W-:Y:S02]  /*0570*/  UISETP.GE.U32.AND UP0, UPT, UR6, 0x4, UPT ;  /* 0x000000040600788c */ /* 0x000fe4000bf06070 */
[----:B------:R-:W-:-:S04]  /*0580*/  ULOP3.LUT UR5, UR20, 0x3, URZ, 0xc0, !UPT ;  /* 0x0000000314057892 */ /* 0x000fc8000f8ec0ff */
[----:B------:R-:W-:-:S03]  /*0590*/  UISETP.NE.AND UP1, UPT, UR5, URZ, UPT ;  /* 0x000000ff0500728c */ /* 0x000fc6000bf25270 */
[----:B------:R-:W-:Y:S08]  /*05a0*/  BRA.U !UP0, `(.L_x_3) ;  /* 0x00000001087c7547 */ /* 0x000ff0000b800000 */
[----:B------:R-:W1:Y:S01]  /*05b0*/  LDC.64 R6, c[0x0][0x388] ;  /* 0x0000e200ff067b82 */ /* 0x000e620000000a00 */
[----:B------:R-:W2:Y:S01]  /*05c0*/  LDCU.64 UR6, c[0x0][0x380] ;  /* 0x00007000ff0677ac */ /* 0x000ea20008000a00 */
[----:B------:R-:W-:Y:S01]  /*05d0*/  IMAD.U32 R9, RZ, RZ, UR4 ;  /* 0x00000004ff097e24 */ /* 0x000fe2000f8e00ff */
[C---:B------:R-:W-:Y:S02]  /*05e0*/  IADD3 R3, PT, PT, R13.reuse, UR4, RZ ;  /* 0x000000040d037c10 */ /* 0x040fe4000fffe0ff */
[----:B------:R-:W-:Y:S01]  /*05f0*/  IADD3 R10, P0, PT, R13, UR4, RZ ;  /* 0x000000040d0a7c10 */ /* 0x000fe2000ff1e0ff */
[----:B------:R-:W-:Y:S01]  /*0600*/  IMAD R9, R9, UR20, R0 ;  /* 0x0000001409097c24 */ /* 0x000fe2000f8e0200 */
[----:B------:R-:W-:Y:S01]  /*0610*/  MOV R11, UR20 ;  /* 0x00000014000b7c02 */ /* 0x000fe20008000f00 */
[----:B------:R-:W3:Y:S01]  /*0620*/  LDC.64 R4, c[0x0][0x380] ;  /* 0x0000e000ff047b82 */ /* 0x000ee20000000a00 */
[----:B------:R-:W-:Y:S01]  /*0630*/  MOV R15, UR20 ;  /* 0x00000014000f7c02 */ /* 0x000fe20008000f00 */
[----:B-1----:R-:W-:Y:S01]  /*0640*/  IMAD.WIDE R6, R9, 0x4, R6 ;  /* 0x0000000409067825 */ /* 0x002fe200078e0206 */
[----:B------:R-:W-:-:S05]  /*0650*/  MOV R9, UR20 ;  /* 0x0000001400097c02 */ /* 0x000fca0008000f00 */
[----:B------:R-:W-:Y:S02]  /*0660*/  IMAD.WIDE R8, R9, 0x4, R6 ;  /* 0x0000000409087825 */ /* 0x000fe400078e0206 */
[----:B0-----:R-:W4:Y:S02]  /*0670*/  LDG.E R6, desc[UR18][R6.64] ;  /* 0x0000001206067981 */ /* 0x001f24000c1e1900 */
[----:B---3--:R-:W-:Y:S01]  /*0680*/  IMAD.WIDE.U32 R4, R3, 0x4, R4 ;  /* 0x0000000403047825 */ /* 0x008fe200078e0004 */
[----:B------:R-:W-:Y:S01]  /*0690*/  IADD3.X R3, PT, PT, RZ, RZ, RZ, P0, !PT ;  /* 0x000000ffff037210 */ /* 0x000fe200007fe4ff */
[----:B------:R-:W3:Y:S01]  /*06a0*/  LDG.E R17, desc[UR18][R8.64] ;  /* 0x0000001208117981 */ /* 0x000ee2000c1e1900 */
[----:B--2---:R-:W-:-:S03]  /*06b0*/  LEA R2, P0, R10, UR6, 0x2 ;  /* 0x000000060a027c11 */ /* 0x004fc6000f8010ff */
[----:B------:R-:W4:Y:S01]  /*06c0*/  LDG.E R5, desc[UR18][R4.64] ;  /* 0x0000001204057981 */ /* 0x000f22000c1e1900 */
[----:B------:R-:W-:Y:S01]  /*06d0*/  LEA.HI.X R3, R10, UR7, R3, 0x2, P0 ;  /* 0x000000070a037c11 */ /* 0x000fe200080f1403 */
[----:B------:R-:W-:-:S04]  /*06e0*/  IMAD.WIDE R10, R11, 0x4, R8 ;  /* 0x000000040b0a7825 */ /* 0x000fc800078e0208 */
[----:B------:R-:W3:Y:S01]  /*06f0*/  LDG.E R16, desc[UR18][R2.64+0x4] ;  /* 0x0000041202107981 */ /* 0x000ee2000c1e1900 */
[----:B------:R-:W-:-:S03]  /*0700*/  IMAD.WIDE R14, R15, 0x4, R10 ;  /* 0x000000040f0e7825 */ /* 0x000fc600078e020a */
[----:B------:R-:W2:Y:S04]  /*0710*/  LDG.E R19, desc[UR18][R10.64] ;  /* 0x000000120a137981 */ /* 0x000ea8000c1e1900 */
[----:B------:R-:W2:Y:S04]  /*0720*/  LDG.E R18, desc[UR18][R2.64+0x8] ;  /* 0x0000081202127981 */ /* 0x000ea8000c1e1900 */
[----:B------:R-:W5:Y:S04]  /*0730*/  LDG.E R20, desc[UR18][R2.64+0xc] ;  /* 0x00000c1202147981 */ /* 0x000f68000c1e1900 */
[----:B------:R-:W5:Y:S01]  /*0740*/  LDG.E R14, desc[UR18][R14.64] ;  /* 0x000000120e0e7981 */ /* 0x000f62000c1e1900 */
[----:B------:R-:W-:Y:S01]  /*0750*/  UIADD3 UR4, UPT, UPT, UR4, 0x4, URZ ;  /* 0x0000000404047890 */ /* 0x000fe2000fffe0ff */
[----:B----4-:R-:W-:-:S04]  /*0760*/  FFMA R5, R5, R6, R12 ;  /* 0x0000000605057223 */ /* 0x010fc8000000000c */
[----:B---3--:R-:W-:-:S04]  /*0770*/  FFMA R5, R16, R17, R5 ;  /* 0x0000001110057223 */ /* 0x008fc80000000005 */
[----:B--2---:R-:W-:-:S04]  /*0780*/  FFMA R5, R18, R19, R5 ;  /* 0x0000001312057223 */ /* 0x004fc80000000005 */
[----:B-----5:R-:W-:-:S07]  /*0790*/  FFMA R12, R20, R14, R5 ;  /* 0x0000000e140c7223 */ /* 0x020fce0000000005 */
.L_x_3:
[----:B------:R-:W-:Y:S05]  /*07a0*/  BRA.U !UP1, `(.L_x_2) ;  /* 0x0000000109a87547 */ /* 0x000fea000b800000 */
[----:B------:R-:W-:Y:S01]  /*07b0*/  UISETP.NE.AND UP0, UPT, UR5, 0x1, UPT ;  /* 0x000000010500788c */ /* 0x000fe2000bf05270 */
[----:B------:R-:W-:Y:S01]  /*07c0*/  MOV R7, UR4 ;  /* 0x0000000400077c02 */ /* 0x000fe20008000f00 */
[----:B------:R-:W-:Y:S02]  /*07d0*/  ULOP3.LUT UR5, UR20, 0x1, URZ, 0xc0, !UPT ;  /* 0x0000000114057892 */ /* 0x000fe4000f8ec0ff */
[----:B------:R-:W-:Y:S02]  /*07e0*/  MOV R15, UR20 ;  /* 0x00000014000f7c02 */ /* 0x000fe40008000f00 */
[----:B------:R-:W-:Y:S01]  /*07f0*/  UISETP.NE.U32.AND UP1, UPT, UR5, 0x1, UPT ;  /* 0x000000010500788c */ /* 0x000fe2000bf25070 */
[----:B------:R-:W-:-:S04]  /*0800*/  PLOP3.LUT P1, PT, PT, PT, UP0, 0x80, 0x8 ;  /* 0x000000000008781c */ /* 0x000fc80003f2f008 */
[----:B------:R-:W1:Y:S01]  /*0810*/  @UP0 LDCU.128 UR8, c[0x0][0x380] ;  /* 0x00007000ff0807ac */ /* 0x000e620008000c00 */
[----:B------:R-:W-:Y:S01]  /*0820*/  PLOP3.LUT P0, PT, PT, PT, UP1, 0x80, 0x8 ;  /* 0x000000000008781c */ /* 0x000fe20003f0f018 */
[----:B------:R-:W2:Y:S04]  /*0830*/  @UP0 LDCU.64 UR6, c[0x0][0x380] ;  /* 0x00007000ff0607ac */ /* 0x000ea80008000a00 */
[----:B------:R-:W3:Y:S03]  /*0840*/  @!UP1 LDCU.128 UR12, c[0x0][0x380] ;  /* 0x00007000ff0c97ac */ /* 0x000ee60008000c00 */
[C---:B------:R-:W-:Y:S02]  /*0850*/  @P1 IADD3 R3, PT, PT, R13.reuse, UR4, RZ ;  /* 0x000000040d031c10 */ /* 0x040fe4000fffe0ff */
[----:B------:R-:W-:Y:S01]  /*0860*/  @P1 IADD3 R6, P2, PT, R13, UR4, RZ ;  /* 0x000000040d061c10 */ /* 0x000fe2000ff5e0ff */
[----:B------:R-:W-:Y:S01]  /*0870*/  @UP0 UIADD3 UR4, UPT, UPT, UR4, 0x2, URZ ;  /* 0x0000000204040890 */ /* 0x000fe2000fffe0ff */
[----:B-1----:R-:W-:Y:S01]  /*0880*/  MOV R11, UR9 ;  /* 0x00000009000b7c02 */ /* 0x002fe20008000f00 */
[----:B------:R-:W-:Y:S01]  /*0890*/  IMAD.U32 R10, RZ, RZ, UR8 ;  /* 0x00000008ff0a7e24 */ /* 0x000fe2000f8e00ff */
[----:B------:R-:W-:-:S02]  /*08a0*/  MOV R4, UR10 ;  /* 0x0000000a00047c02 */ /* 0x000fc40008000f00 */
[----:B------:R-:W-:Y:S01]  /*08b0*/  MOV R5, UR11 ;  /* 0x0000000b00057c02 */ /* 0x000fe20008000f00 */
[----:B------:R-:W-:-:S04]  /*08c0*/  @P1 IMAD.WIDE.U32 R10, R3, 0x4, R10 ;  /* 0x00000004030a1825 */ /* 0x000fc800078e000a */
[----:B------:R-:W-:Y:S01]  /*08d0*/  @P1 IMAD R3, R7, UR20, R0 ;  /* 0x0000001407031c24 */ /* 0x000fe2000f8e0200 */
[----:B------:R-:W-:Y:S01]  /*08e0*/  @P1 IADD3.X R7, PT, PT, RZ, RZ, RZ, P2, !PT ;  /* 0x000000ffff071210 */ /* 0x000fe200017fe4ff */
[----:B------:R-:W-:Y:S01]  /*08f0*/  IMAD.U32 R19, RZ, RZ, UR4 ;  /* 0x00000004ff137e24 */ /* 0x000fe2000f8e00ff */
[C---:B--2---:R-:W-:Y:S01]  /*0900*/  @P1 LEA R2, P2, R6.reuse, UR6, 0x2 ;  /* 0x0000000606021c11 */ /* 0x044fe2000f8410ff */
[----:B------:R-:W-:Y:S01]  /*0910*/  @P1 IMAD.WIDE R4, R3, 0x4, R4 ;  /* 0x0000000403041825 */ /* 0x000fe200078e0204 */
[----:B------:R-:W-:Y:S01]  /*0920*/  @!P0 IADD3 R17, PT, PT, R13, UR4, RZ ;  /* 0x000000040d118c10 */ /* 0x000fe2000fffe0ff */
[----:B0-----:R-:W2:Y:S01]  /*0930*/  @P1 LDG.E R11, desc[UR18][R10.64] ;  /* 0x000000120a0b1981 */ /* 0x001ea2000c1e1900 */
[----:B------:R-:W-:Y:S01]  /*0940*/  @P1 LEA.HI.X R3, R6, UR7, R7, 0x2, P2 ;  /* 0x0000000706031c11 */ /* 0x000fe200090f1407 */
[----:B------:R-:W-:Y:S01]  /*0950*/  @!P0 IMAD R19, R19, UR20, R0 ;  /* 0x0000001413138c24 */ /* 0x000fe2000f8e0200 */
[----:B---3--:R-:W-:Y:S01]  /*0960*/  MOV R6, UR12 ;  /* 0x0000000c00067c02 */ /* 0x008fe20008000f00 */
[----:B------:R-:W-:Y:S01]  /*0970*/  @P1 IMAD.WIDE R14, R15, 0x4, R4 ;  /* 0x000000040f0e1825 */ /* 0x000fe200078e0204 */
[----:B------:R-:W-:Y:S01]  /*0980*/  MOV R7, UR13 ;  /* 0x0000000d00077c02 */ /* 0x000fe20008000f00 */
[----:B------:R-:W2:Y:S01]  /*0990*/  @P1 LDG.E R4, desc[UR18][R4.64] ;  /* 0x0000001204041981 */ /* 0x000ea2000c1e1900 */
[----:B------:R-:W-:-:S02]  /*09a0*/  MOV R8, UR14 ;  /* 0x0000000e00087c02 */ /* 0x000fc40008000f00 */
[----:B------:R-:W-:Y:S01]  /*09b0*/  MOV R9, UR15 ;  /* 0x0000000f00097c02 */ /* 0x000fe20008000f00 */
[----:B------:R-:W-:Y:S01]  /*09c0*/  @!P0 IMAD.WIDE.U32 R6, R17, 0x4, R6 ;  /* 0x0000000411068825 */ /* 0x000fe200078e0006 */
[----:B------:R-:W3:Y:S03]  /*09d0*/  @P1 LDG.E R14, desc[UR18][R14.64] ;  /* 0x000000120e0e1981 */ /* 0x000ee6000c1e1900 */
[----:B------:R-:W-:Y:S01]  /*09e0*/  @!P0 IMAD.WIDE R8, R19, 0x4, R8 ;  /* 0x0000000413088825 */ /* 0x000fe200078e0208 */
[----:B------:R-:W3:Y:S04]  /*09f0*/  @P1 LDG.E R2, desc[UR18][R2.64+0x4] ;  /* 0x0000041202021981 */ /* 0x000ee8000c1e1900 */
[----:B------:R-:W4:Y:S04]  /*0a00*/  @!P0 LDG.E R7, desc[UR18][R6.64] ;  /* 0x0000001206078981 */ /* 0x000f28000c1e1900 */
[----:B------:R-:W4:Y:S01]  /*0a10*/  @!P0 LDG.E R8, desc[UR18][R8.64] ;  /* 0x0000001208088981 */ /* 0x000f22000c1e1900 */
[----:B--2---:R-:W-:-:S04]  /*0a20*/  @P1 FFMA R11, R11, R4, R12 ;  /* 0x000000040b0b1223 */ /* 0x004fc8000000000c */
[----:B---3--:R-:W-:-:S04]  /*0a30*/  @P1 FFMA R12, R2, R14, R11 ;  /* 0x0000000e020c1223 */ /* 0x008fc8000000000b */
[----:B----4-:R-:W-:-:S07]  /*0a40*/  @!P0 FFMA R12, R7, R8, R12 ;  /* 0x00000008070c8223 */ /* 0x010fce000000000c */
.L_x_2:
[----:B------:R-:W1:Y:S01]  /*0a50*/  LDC.64 R2, c[0x0][0x390] ;  /* 0x0000e400ff027b82 */ /* 0x000e620000000a00 */
[----:B------:R-:W-:-:S05]  /*0a60*/  IADD3 R13, PT, PT, R0, R13, RZ ;  /* 0x0000000d000d7210 */ /* 0x000fca0007ffe0ff */
[----:B-1----:R-:W-:-:S05]  /*0a70*/  IMAD.WIDE R2, R13, 0x4, R2 ;  /* 0x000000040d027825 */ /* 0x002fca00078e0202 */
[----:B0-----:R-:W-:Y:S01]  /*0a80*/  STG.E desc[UR18][R2.64], R12 ;  /* 0x0000000c02007986 */ /* 0x001fe2000c101912 */
[----:B------:R-:W-:Y:S05]  /*0a90*/  EXIT ;  /* 0x000000000000794d */ /* 0x000fea0003800000 */
.L_x_4:
[----:B------:R-:W-:-:S00]  /*0aa0*/  BRA `(.L_x_4) ;  /* 0xfffffffc00fc7947 */ /* 0x000fc0000383ffff */
[----:B------:R-:W-:-:S00]  /*0ab0*/  NOP ;  /* 0x0000000000007918 */ /* 0x000fc00000000000 */
        /* <DEDUP_REMOVED lines=12> */
.L_x_5:


//--------------------- .nv.shared.reserved.0     --------------------------
	.section	.nv.shared.reserved.0,"aw",@nobits
	.weak		__nv_reservedSMEM_offset_0_alias
	.size		__nv_reservedSMEM_offset_0_alias, 0, 64
	.other		__nv_reservedSMEM_offset_0_alias,@"STO_CUDA_RESERVED_SHARED STV_DEFAULT"
__nv_reservedSMEM_offset_0_alias:
	.zero		0
	.zero		64


//--------------------- .nv.constant0._Z9matrixMulPKfS0_Pfi --------------------------
	.section	.nv.constant0._Z9matrixMulPKfS0_Pfi,"a",@progbits
	.sectionflags	@""
	.align	4
.nv.constant0._Z9matrixMulPKfS0_Pfi:
	.zero		924


//--------------------- SYMBOLS --------------------------

	.type		.nv.reservedSmem.offset0,@object
	.size		.nv.reservedSmem.offset0,0x4
